	.headerflags	@"EF_CUDA_TEXMODE_UNIFIED EF_CUDA_64BIT_ADDRESS EF_CUDA_ACCELERATORS EF_CUDA_SM90 EF_CUDA_VIRTUAL_SM(EF_CUDA_SM90)"
	.elftype	@"ET_EXEC"


//--------------------- .nv.info                  --------------------------
	.section	.nv.info,"",@"SHT_CUDA_INFO"
	.align	4


	//----- nvinfo : EIATTR_REGCOUNT
	.align		4
        /*0000*/ 	.byte	0x04, 0x2f
        /*0002*/ 	.short	(.L_1 - .L_0)
	.align		4
.L_0:
        /*0004*/ 	.word	index@(triton_poi_fused__weight_norm_interface_5)
        /*0008*/ 	.word	0x0000000e


	//----- nvinfo : EIATTR_MIN_STACK_SIZE
	.align		4
.L_1:
        /*000c*/ 	.byte	0x04, 0x12
        /*000e*/ 	.short	(.L_3 - .L_2)
	.align		4
.L_2:
        /*0010*/ 	.word	index@(triton_poi_fused__weight_norm_interface_5)
        /*0014*/ 	.word	0x00000000


	//----- nvinfo : EIATTR_FRAME_SIZE
	.align		4
.L_3:
        /*0018*/ 	.byte	0x04, 0x11
        /*001a*/ 	.short	(.L_5 - .L_4)
	.align		4
.L_4:
        /*001c*/ 	.word	index@(triton_poi_fused__weight_norm_interface_5)
        /*0020*/ 	.word	0x00000000


	//----- nvinfo : EIATTR_MIN_STACK_SIZE
	.align		4
.L_5:
        /*0024*/ 	.byte	0x04, 0x12
        /*0026*/ 	.short	(.L_7 - .L_6)
	.align		4
.L_6:
        /*0028*/ 	.word	index@(triton_poi_fused__weight_norm_interface_5)
        /*002c*/ 	.word	0x00000000
.L_7:


//--------------------- .nv.info.triton_poi_fused__weight_norm_interface_5 --------------------------
	.section	.nv.info.triton_poi_fused__weight_norm_interface_5,"",@"SHT_CUDA_INFO"
	.sectionflags	@""
	.align	4


	//----- nvinfo : EIATTR_CUDA_API_VERSION
	.align		4
        /*0000*/ 	.byte	0x04, 0x37
        /*0002*/ 	.short	(.L_9 - .L_8)
.L_8:
        /*0004*/ 	.word	0x0000007c


	//----- nvinfo : EIATTR_KPARAM_INFO
	.align		4
.L_9:
        /*0008*/ 	.byte	0x04, 0x17
        /*000a*/ 	.short	(.L_11 - .L_10)
.L_10:
        /*000c*/ 	.word	0x00000000
        /*0010*/ 	.short	0x0004
        /*0012*/ 	.short	0x0020
        /*0014*/ 	.byte	0x00, 0xf0, 0x11, 0x00


	//----- nvinfo : EIATTR_KPARAM_INFO
	.align		4
.L_11:
        /*0018*/ 	.byte	0x04, 0x17
        /*001a*/ 	.short	(.L_13 - .L_12)
.L_12:
        /*001c*/ 	.word	0x00000000
        /*0020*/ 	.short	0x0003
        /*0022*/ 	.short	0x0018
        /*0024*/ 	.byte	0x00, 0xf4, 0x21, 0x00


	//----- nvinfo : EIATTR_KPARAM_INFO
	.align		4
.L_13:
        /*0028*/ 	.byte	0x04, 0x17
        /*002a*/ 	.short	(.L_15 - .L_14)
.L_14:
        /*002c*/ 	.word	0x00000000
        /*0030*/ 	.short	0x0002
        /*0032*/ 	.short	0x0010
        /*0034*/ 	.byte	0x00, 0xf4, 0x21, 0x00


	//----- nvinfo : EIATTR_KPARAM_INFO
	.align		4
.L_15:
        /*0038*/ 	.byte	0x04, 0x17
        /*003a*/ 	.short	(.L_17 - .L_16)
.L_16:
        /*003c*/ 	.word	0x00000000
        /*0040*/ 	.short	0x0001
        /*0042*/ 	.short	0x0008
        /*0044*/ 	.byte	0x00, 0xf4, 0x21, 0x00


	//----- nvinfo : EIATTR_KPARAM_INFO
	.align		4
.L_17:
        /*0048*/ 	.byte	0x04, 0x17
        /*004a*/ 	.short	(.L_19 - .L_18)
.L_18:
        /*004c*/ 	.word	0x00000000
        /*0050*/ 	.short	0x0000
        /*0052*/ 	.short	0x0000
        /*0054*/ 	.byte	0x00, 0xf4, 0x21, 0x00


	//----- nvinfo : EIATTR_SPARSE_MMA_MASK
	.align		4
.L_19:
        /*0058*/ 	.byte	0x03, 0x50
        /*005a*/ 	.short	0x0000


	//----- nvinfo : EIATTR_MAXREG_COUNT
	.align		4
        /*005c*/ 	.byte	0x03, 0x1b
        /*005e*/ 	.short	0x00ff


	//----- nvinfo : EIATTR_EXIT_INSTR_OFFSETS
	.align		4
        /*0060*/ 	.byte	0x04, 0x1c
        /*0062*/ 	.short	(.L_21 - .L_20)


	//   ....[0]....
.L_20:
        /*0064*/ 	.word	0x00000240


	//   ....[1]....
        /*0068*/ 	.word	0x00000260


	//----- nvinfo : EIATTR_REQNTID
	.align		4
.L_21:
        /*006c*/ 	.byte	0x04, 0x10
        /*006e*/ 	.short	(.L_23 - .L_22)
.L_22:
        /*0070*/ 	.word	0x00000020
        /*0074*/ 	.word	0x00000001
        /*0078*/ 	.word	0x00000001


	//----- nvinfo : EIATTR_CBANK_PARAM_SIZE
	.align		4
.L_23:
        /*007c*/ 	.byte	0x03, 0x19
        /*007e*/ 	.short	0x0024


	//----- nvinfo : EIATTR_PARAM_CBANK
	.align		4
        /*0080*/ 	.byte	0x04, 0x0a
        /*0082*/ 	.short	(.L_25 - .L_24)
	.align		4
.L_24:
        /*0084*/ 	.word	index@(.nv.constant0.triton_poi_fused__weight_norm_interface_5)
        /*0088*/ 	.short	0x0210
        /*008a*/ 	.short	0x0024


	//----- nvinfo : EIATTR_SW_WAR
	.align		4
.L_25:
        /*008c*/ 	.byte	0x04, 0x36
        /*008e*/ 	.short	(.L_27 - .L_26)
.L_26:
        /*0090*/ 	.word	0x00000008
.L_27:


//--------------------- .nv.callgraph             --------------------------
	.section	.nv.callgraph,"",@"SHT_CUDA_CALLGRAPH"
	.align	4
	.sectionentsize	8
	.align		4
        /*0000*/ 	.word	0x00000000
	.align		4
        /*0004*/ 	.word	0xffffffff
	.align		4
        /*0008*/ 	.word	0x00000000
	.align		4
        /*000c*/ 	.word	0xfffffffe
	.align		4
        /*0010*/ 	.word	0x00000000
	.align		4
        /*0014*/ 	.word	0xfffffffd
	.align		4
        /*0018*/ 	.word	0x00000000
	.align		4
        /*001c*/ 	.word	0xfffffffc


//--------------------- .text.triton_poi_fused__weight_norm_interface_5 --------------------------
	.section	.text.triton_poi_fused__weight_norm_interface_5,"ax",@progbits
	.align	128
        .global         triton_poi_fused__weight_norm_interface_5
        .type           triton_poi_fused__weight_norm_interface_5,@function
        .size           triton_poi_fused__weight_norm_interface_5,(.L_x_1 - triton_poi_fused__weight_norm_interface_5)
        .other          triton_poi_fused__weight_norm_interface_5,@"STO_CUDA_ENTRY STV_DEFAULT"
triton_poi_fused__weight_norm_interface_5:
.text.triton_poi_fused__weight_norm_interface_5:
[----:B------:R-:W0:Y:S02]  /*0000*/  LDC R1, c[0x0][0x28] ;  /* 0x00000a00ff017b82 */ /* 0x000e240000000800 */
[----:B------:R-:W1:Y:S01]  /*0010*/  S2R R10, SR_TID.X ;  /* 0x00000000000a7919 */ /* 0x000e620000002100 */
[----:B------:R-:W2:Y:S01]  /*0020*/  LDC.64 R6, c[0x0][0x220] ;  /* 0x00008800ff067b82 */ /* 0x000ea20000000a00 */
[----:B------:R-:W-:Y:S01]  /*0030*/  IMAD.MOV.U32 R8, RZ, RZ, RZ ;  /* 0x000000ffff087224 */ /* 0x000fe200078e00ff */
[----:B------:R-:W-:Y:S01]  /*0040*/  ULDC.64 UR4, c[0x0][0x208] ;  /* 0x0000820000047ab9 */ /* 0x000fe20000000a00 */
[----:B------:R-:W3:Y:S05]  /*0050*/  S2R R9, SR_CTAID.X ;  /* 0x0000000000097919 */ /* 0x000eea0000002500 */
[----:B------:R-:W4:Y:S01]  /*0060*/  LDC.64 R4, c[0x0][0x218] ;  /* 0x00008600ff047b82 */ /* 0x000f220000000a00 */
[----:B-1----:R-:W-:-:S02]  /*0070*/  LOP3.LUT R0, R10, 0x7, RZ, 0xc0, !PT ;  /* 0x000000070a007812 */ /* 0x002fc400078ec0ff */
[----:B---3--:R-:W-:Y:S02]  /*0080*/  SHF.R.U32.HI R2, RZ, 0x1c, R9 ;  /* 0x0000001cff027819 */ /* 0x008fe40000011609 */
[----:B------:R-:W-:Y:S02]  /*0090*/  LEA R9, R9, R0, 0x3 ;  /* 0x0000000009097211 */ /* 0x000fe400078e18ff */
[----:B------:R-:W-:Y:S02]  /*00a0*/  SGXT.U32 R0, R2, 0x1 ;  /* 0x000000010200781a */ /* 0x000fe40000000000 */
[----:B------:R-:W-:Y:S01]  /*00b0*/  ISETP.GE.AND P0, PT, R9, 0x8, PT ;  /* 0x000000080900780c */ /* 0x000fe20003f06270 */
[----:B------:R-:W1:Y:S01]  /*00c0*/  LDC.64 R2, c[0x0][0x210] ;  /* 0x00008400ff027b82 */ /* 0x000e620000000a00 */
[----:B------:R-:W-:-:S04]  /*00d0*/  IADD3 R0, R9, R0, RZ ;  /* 0x0000000009007210 */ /* 0x000fc80007ffe0ff */
[----:B------:R-:W-:-:S05]  /*00e0*/  SHF.R.S32.HI R11, RZ, 0x1, R0 ;  /* 0x00000001ff0b7819 */ /* 0x000fca0000011400 */
[----:B--2---:R-:W-:-:S05]  /*00f0*/  IMAD.WIDE R6, R11, 0x4, R6 ;  /* 0x000000040b067825 */ /* 0x004fca00078e0206 */
[----:B------:R2:W3:Y:S01]  /*0100*/  @!P0 LDG.E.EL R8, desc[UR4][R6.64] ;  /* 0x0000000406088981 */ /* 0x0004e2000c2e1900 */
[----:B----4-:R-:W-:Y:S01]  /*0110*/  IMAD.WIDE R4, R11, 0x4, R4 ;  /* 0x000000040b047825 */ /* 0x010fe200078e0204 */
[----:B------:R-:W-:-:S03]  /*0120*/  HFMA2.MMA R11, -RZ, RZ, 0, 0 ;  /* 0x00000000ff0b7435 */ /* 0x000fc600000001ff */
[----:B------:R-:W-:Y:S02]  /*0130*/  IMAD.MOV.U32 R0, RZ, RZ, RZ ;  /* 0x000000ffff007224 */ /* 0x000fe400078e00ff */
[----:B-1----:R-:W-:Y:S01]  /*0140*/  IMAD.WIDE R2, R9, 0x4, R2 ;  /* 0x0000000409027825 */ /* 0x002fe200078e0202 */
[----:B--2---:R-:W1:Y:S04]  /*0150*/  LDC.64 R6, c[0x0][0x228] ;  /* 0x00008a00ff067b82 */ /* 0x004e680000000a00 */
[----:B------:R-:W2:Y:S04]  /*0160*/  @!P0 LDG.E.EL R11, desc[UR4][R4.64] ;  /* 0x00000004040b8981 */ /* 0x000ea8000c2e1900 */
[----:B------:R1:W4:Y:S01]  /*0170*/  @!P0 LDG.E R0, desc[UR4][R2.64] ;  /* 0x0000000402008981 */ /* 0x000322000c1e1900 */
[----:B------:R-:W-:-:S04]  /*0180*/  LOP3.LUT P0, RZ, R10, 0x18, RZ, 0xc0, !PT ;  /* 0x000000180aff7812 */ /* 0x000fc8000780c0ff */
[C---:B------:R-:W-:Y:S01]  /*0190*/  ISETP.LT.AND P0, PT, R9.reuse, 0x8, !P0 ;  /* 0x000000080900780c */ /* 0x040fe20004701270 */
[----:B-1----:R-:W-:Y:S01]  /*01a0*/  IMAD.WIDE R2, R9, 0x4, R6 ;  /* 0x0000000409027825 */ /* 0x002fe200078e0206 */
[C---:B---3--:R-:W-:Y:S02]  /*01b0*/  FSETP.GT.AND P2, PT, |R8|.reuse, 8.50705917302346158658e+37, PT ;  /* 0x7e8000000800780b */ /* 0x048fe40003f44200 */
[----:B------:R-:W-:-:S11]  /*01c0*/  FSETP.GEU.AND P1, PT, |R8|, 1.175494350822287508e-38, PT ;  /* 0x008000000800780b */ /* 0x000fd60003f2e200 */
[----:B------:R-:W-:Y:S01]  /*01d0*/  @P2 FMUL R8, R8, 0.25 ;  /* 0x3e80000008082820 */ /* 0x000fe20000400000 */
[----:B--2---:R-:W-:-:S03]  /*01e0*/  @P2 FMUL R11, R11, 0.25 ;  /* 0x3e8000000b0b2820 */ /* 0x004fc60000400000 */
[----:B------:R-:W-:Y:S01]  /*01f0*/  @!P1 FMUL R8, R8, 16777216 ;  /* 0x4b80000008089820 */ /* 0x000fe20000400000 */
[----:B------:R-:W-:-:S05]  /*0200*/  @!P1 FMUL R11, R11, 16777216 ;  /* 0x4b8000000b0b9820 */ /* 0x000fca0000400000 */
[----:B------:R-:W1:Y:S02]  /*0210*/  MUFU.RCP R8, R8 ;  /* 0x0000000800087308 */ /* 0x000e640000001000 */
[----:B-1----:R-:W-:-:S04]  /*0220*/  FMUL R5, R8, R11 ;  /* 0x0000000b08057220 */ /* 0x002fc80000400000 */
[----:B----4-:R-:W-:Y:S01]  /*0230*/  FMUL R5, R5, R0 ;  /* 0x0000000005057220 */ /* 0x010fe20000400000 */
[----:B------:R-:W-:Y:S06]  /*0240*/  @!P0 EXIT ;  /* 0x000000000000894d */ /* 0x000fec0003800000 */
[----:B------:R-:W-:Y:S01]  /*0250*/  STG.E desc[UR4][R2.64], R5 ;  /* 0x0000000502007986 */ /* 0x000fe2000c101904 */
[----:B------:R-:W-:Y:S05]  /*0260*/  EXIT ;  /* 0x000000000000794d */ /* 0x000fea0003800000 */
.L_x_0:
[----:B------:R-:W-:-:S00]  /*0270*/  BRA `(.L_x_0) ;  /* 0xfffffffc00fc7947 */ /* 0x000fc0000383ffff */
[----:B------:R-:W-:-:S00]  /*0280*/  NOP ;  /* 0x0000000000007918 */ /* 0x000fc00000000000 */
[----:B------:R-:W-:-:S00]  /*0290*/  NOP ;  /* 0x0000000000007918 */ /* 0x000fc00000000000 */
[----:B------:R-:W-:-:S00]  /*02a0*/  NOP ;  /* 0x0000000000007918 */ /* 0x000fc00000000000 */
[----:B------:R-:W-:-:S00]  /*02b0*/  NOP ;  /* 0x0000000000007918 */ /* 0x000fc00000000000 */
[----:B------:R-:W-:-:S00]  /*02c0*/  NOP ;  /* 0x0000000000007918 */ /* 0x000fc00000000000 */
[----:B------:R-:W-:-:S00]  /*02d0*/  NOP ;  /* 0x0000000000007918 */ /* 0x000fc00000000000 */
[----:B------:R-:W-:-:S00]  /*02e0*/  NOP ;  /* 0x0000000000007918 */ /* 0x000fc00000000000 */
[----:B------:R-:W-:-:S00]  /*02f0*/  NOP ;  /* 0x0000000000007918 */ /* 0x000fc00000000000 */
.L_x_1:


//--------------------- .nv.constant0.triton_poi_fused__weight_norm_interface_5 --------------------------
	.section	.nv.constant0.triton_poi_fused__weight_norm_interface_5,"a",@progbits
	.sectionflags	@""
	.align	4
.nv.constant0.triton_poi_fused__weight_norm_interface_5:
	.zero		564
